//
// Generated by NVIDIA NVVM Compiler
//
// Compiler Build ID: CL-36424714
// Cuda compilation tools, release 13.0, V13.0.88
// Based on NVVM 20.0.0
//

.version 9.0
.target sm_100
.address_size 64

	// .globl	_Z5pddp1PdiiS_S_S_

.visible .entry _Z5pddp1PdiiS_S_S_(
	.param .u64 .ptr .align 1 _Z5pddp1PdiiS_S_S__param_0,
	.param .u32 _Z5pddp1PdiiS_S_S__param_1,
	.param .u32 _Z5pddp1PdiiS_S_S__param_2,
	.param .u64 .ptr .align 1 _Z5pddp1PdiiS_S_S__param_3,
	.param .u64 .ptr .align 1 _Z5pddp1PdiiS_S_S__param_4,
	.param .u64 .ptr .align 1 _Z5pddp1PdiiS_S_S__param_5
)
{
	.reg .pred 	%p<11>;
	.reg .b32 	%r<32>;
	.reg .b64 	%rd<51>;
	.reg .b64 	%fd<142>;

	ld.param.u64 	%rd17, [_Z5pddp1PdiiS_S_S__param_0];
	ld.param.u32 	%r18, [_Z5pddp1PdiiS_S_S__param_1];
	ld.param.u32 	%r19, [_Z5pddp1PdiiS_S_S__param_2];
	ld.param.u64 	%rd15, [_Z5pddp1PdiiS_S_S__param_3];
	ld.param.u64 	%rd18, [_Z5pddp1PdiiS_S_S__param_4];
	ld.param.u64 	%rd16, [_Z5pddp1PdiiS_S_S__param_5];
	cvta.to.global.u64 	%rd1, %rd18;
	cvta.to.global.u64 	%rd2, %rd17;
	mov.u32 	%r20, %ctaid.y;
	mov.u32 	%r21, %ntid.y;
	mov.u32 	%r22, %tid.y;
	mad.lo.s32 	%r1, %r20, %r21, %r22;
	setp.ge.s32 	%p1, %r1, %r19;
	@%p1 bra 	$L__BB0_15;
	setp.lt.s32 	%p2, %r18, 1;
	mov.f64 	%fd141, 0d0000000000000000;
	@%p2 bra 	$L__BB0_14;
	mul.lo.s32 	%r2, %r18, %r1;
	cvta.to.global.u64 	%rd19, %rd15;
	mul.wide.u32 	%rd20, %r1, 8;
	add.s64 	%rd21, %rd19, %rd20;
	ld.global.f64 	%fd1, [%rd21];
	and.b32  	%r3, %r18, 15;
	setp.lt.u32 	%p3, %r18, 16;
	mov.f64 	%fd141, 0d0000000000000000;
	mov.b32 	%r29, 0;
	@%p3 bra 	$L__BB0_5;
	and.b32  	%r29, %r18, 2147483632;
	neg.s32 	%r27, %r29;
	mul.wide.u32 	%rd22, %r2, 8;
	add.s64 	%rd23, %rd22, %rd2;
	add.s64 	%rd48, %rd23, 64;
	add.s64 	%rd47, %rd1, 64;
	mov.f64 	%fd141, 0d0000000000000000;
$L__BB0_4:
	.pragma "nounroll";
	ld.global.f64 	%fd19, [%rd48+-64];
	sub.f64 	%fd20, %fd19, %fd1;
	ld.global.f64 	%fd21, [%rd47+-64];
	fma.rn.f64 	%fd22, %fd20, %fd21, %fd141;
	ld.global.f64 	%fd23, [%rd48+-56];
	sub.f64 	%fd24, %fd23, %fd1;
	ld.global.f64 	%fd25, [%rd47+-56];
	fma.rn.f64 	%fd26, %fd24, %fd25, %fd22;
	ld.global.f64 	%fd27, [%rd48+-48];
	sub.f64 	%fd28, %fd27, %fd1;
	ld.global.f64 	%fd29, [%rd47+-48];
	fma.rn.f64 	%fd30, %fd28, %fd29, %fd26;
	ld.global.f64 	%fd31, [%rd48+-40];
	sub.f64 	%fd32, %fd31, %fd1;
	ld.global.f64 	%fd33, [%rd47+-40];
	fma.rn.f64 	%fd34, %fd32, %fd33, %fd30;
	ld.global.f64 	%fd35, [%rd48+-32];
	sub.f64 	%fd36, %fd35, %fd1;
	ld.global.f64 	%fd37, [%rd47+-32];
	fma.rn.f64 	%fd38, %fd36, %fd37, %fd34;
	ld.global.f64 	%fd39, [%rd48+-24];
	sub.f64 	%fd40, %fd39, %fd1;
	ld.global.f64 	%fd41, [%rd47+-24];
	fma.rn.f64 	%fd42, %fd40, %fd41, %fd38;
	ld.global.f64 	%fd43, [%rd48+-16];
	sub.f64 	%fd44, %fd43, %fd1;
	ld.global.f64 	%fd45, [%rd47+-16];
	fma.rn.f64 	%fd46, %fd44, %fd45, %fd42;
	ld.global.f64 	%fd47, [%rd48+-8];
	sub.f64 	%fd48, %fd47, %fd1;
	ld.global.f64 	%fd49, [%rd47+-8];
	fma.rn.f64 	%fd50, %fd48, %fd49, %fd46;
	ld.global.f64 	%fd51, [%rd48];
	sub.f64 	%fd52, %fd51, %fd1;
	ld.global.f64 	%fd53, [%rd47];
	fma.rn.f64 	%fd54, %fd52, %fd53, %fd50;
	ld.global.f64 	%fd55, [%rd48+8];
	sub.f64 	%fd56, %fd55, %fd1;
	ld.global.f64 	%fd57, [%rd47+8];
	fma.rn.f64 	%fd58, %fd56, %fd57, %fd54;
	ld.global.f64 	%fd59, [%rd48+16];
	sub.f64 	%fd60, %fd59, %fd1;
	ld.global.f64 	%fd61, [%rd47+16];
	fma.rn.f64 	%fd62, %fd60, %fd61, %fd58;
	ld.global.f64 	%fd63, [%rd48+24];
	sub.f64 	%fd64, %fd63, %fd1;
	ld.global.f64 	%fd65, [%rd47+24];
	fma.rn.f64 	%fd66, %fd64, %fd65, %fd62;
	ld.global.f64 	%fd67, [%rd48+32];
	sub.f64 	%fd68, %fd67, %fd1;
	ld.global.f64 	%fd69, [%rd47+32];
	fma.rn.f64 	%fd70, %fd68, %fd69, %fd66;
	ld.global.f64 	%fd71, [%rd48+40];
	sub.f64 	%fd72, %fd71, %fd1;
	ld.global.f64 	%fd73, [%rd47+40];
	fma.rn.f64 	%fd74, %fd72, %fd73, %fd70;
	ld.global.f64 	%fd75, [%rd48+48];
	sub.f64 	%fd76, %fd75, %fd1;
	ld.global.f64 	%fd77, [%rd47+48];
	fma.rn.f64 	%fd78, %fd76, %fd77, %fd74;
	ld.global.f64 	%fd79, [%rd48+56];
	sub.f64 	%fd80, %fd79, %fd1;
	ld.global.f64 	%fd81, [%rd47+56];
	fma.rn.f64 	%fd141, %fd80, %fd81, %fd78;
	add.s32 	%r27, %r27, 16;
	add.s64 	%rd48, %rd48, 128;
	add.s64 	%rd47, %rd47, 128;
	setp.ne.s32 	%p4, %r27, 0;
	@%p4 bra 	$L__BB0_4;
$L__BB0_5:
	setp.eq.s32 	%p5, %r3, 0;
	@%p5 bra 	$L__BB0_14;
	and.b32  	%r9, %r18, 7;
	setp.lt.u32 	%p6, %r3, 8;
	@%p6 bra 	$L__BB0_8;
	add.s32 	%r24, %r29, %r2;
	mul.wide.u32 	%rd24, %r24, 8;
	add.s64 	%rd25, %rd2, %rd24;
	ld.global.f64 	%fd83, [%rd25];
	sub.f64 	%fd84, %fd83, %fd1;
	cvt.u64.u32 	%rd26, %r29;
	mul.wide.u32 	%rd27, %r29, 8;
	add.s64 	%rd28, %rd1, %rd27;
	ld.global.f64 	%fd85, [%rd28];
	fma.rn.f64 	%fd86, %fd84, %fd85, %fd141;
	cvt.u64.u32 	%rd29, %r2;
	add.s64 	%rd30, %rd26, %rd29;
	shl.b64 	%rd31, %rd30, 3;
	add.s64 	%rd32, %rd2, %rd31;
	ld.global.f64 	%fd87, [%rd32+8];
	sub.f64 	%fd88, %fd87, %fd1;
	ld.global.f64 	%fd89, [%rd28+8];
	fma.rn.f64 	%fd90, %fd88, %fd89, %fd86;
	ld.global.f64 	%fd91, [%rd32+16];
	sub.f64 	%fd92, %fd91, %fd1;
	ld.global.f64 	%fd93, [%rd28+16];
	fma.rn.f64 	%fd94, %fd92, %fd93, %fd90;
	ld.global.f64 	%fd95, [%rd32+24];
	sub.f64 	%fd96, %fd95, %fd1;
	ld.global.f64 	%fd97, [%rd28+24];
	fma.rn.f64 	%fd98, %fd96, %fd97, %fd94;
	ld.global.f64 	%fd99, [%rd32+32];
	sub.f64 	%fd100, %fd99, %fd1;
	ld.global.f64 	%fd101, [%rd28+32];
	fma.rn.f64 	%fd102, %fd100, %fd101, %fd98;
	ld.global.f64 	%fd103, [%rd32+40];
	sub.f64 	%fd104, %fd103, %fd1;
	ld.global.f64 	%fd105, [%rd28+40];
	fma.rn.f64 	%fd106, %fd104, %fd105, %fd102;
	ld.global.f64 	%fd107, [%rd32+48];
	sub.f64 	%fd108, %fd107, %fd1;
	ld.global.f64 	%fd109, [%rd28+48];
	fma.rn.f64 	%fd110, %fd108, %fd109, %fd106;
	ld.global.f64 	%fd111, [%rd32+56];
	sub.f64 	%fd112, %fd111, %fd1;
	ld.global.f64 	%fd113, [%rd28+56];
	fma.rn.f64 	%fd141, %fd112, %fd113, %fd110;
	add.s32 	%r29, %r29, 8;
$L__BB0_8:
	setp.eq.s32 	%p7, %r9, 0;
	@%p7 bra 	$L__BB0_14;
	and.b32  	%r12, %r18, 3;
	setp.lt.u32 	%p8, %r9, 4;
	@%p8 bra 	$L__BB0_11;
	add.s32 	%r25, %r29, %r2;
	mul.wide.u32 	%rd33, %r25, 8;
	add.s64 	%rd34, %rd2, %rd33;
	ld.global.f64 	%fd115, [%rd34];
	sub.f64 	%fd116, %fd115, %fd1;
	cvt.u64.u32 	%rd35, %r29;
	mul.wide.u32 	%rd36, %r29, 8;
	add.s64 	%rd37, %rd1, %rd36;
	ld.global.f64 	%fd117, [%rd37];
	fma.rn.f64 	%fd118, %fd116, %fd117, %fd141;
	cvt.u64.u32 	%rd38, %r2;
	add.s64 	%rd39, %rd35, %rd38;
	shl.b64 	%rd40, %rd39, 3;
	add.s64 	%rd41, %rd2, %rd40;
	ld.global.f64 	%fd119, [%rd41+8];
	sub.f64 	%fd120, %fd119, %fd1;
	ld.global.f64 	%fd121, [%rd37+8];
	fma.rn.f64 	%fd122, %fd120, %fd121, %fd118;
	ld.global.f64 	%fd123, [%rd41+16];
	sub.f64 	%fd124, %fd123, %fd1;
	ld.global.f64 	%fd125, [%rd37+16];
	fma.rn.f64 	%fd126, %fd124, %fd125, %fd122;
	ld.global.f64 	%fd127, [%rd41+24];
	sub.f64 	%fd128, %fd127, %fd1;
	ld.global.f64 	%fd129, [%rd37+24];
	fma.rn.f64 	%fd141, %fd128, %fd129, %fd126;
	add.s32 	%r29, %r29, 4;
$L__BB0_11:
	setp.eq.s32 	%p9, %r12, 0;
	@%p9 bra 	$L__BB0_14;
	mul.wide.u32 	%rd42, %r29, 8;
	add.s64 	%rd50, %rd1, %rd42;
	add.s32 	%r26, %r29, %r2;
	mul.wide.u32 	%rd43, %r26, 8;
	add.s64 	%rd49, %rd2, %rd43;
	neg.s32 	%r31, %r12;
$L__BB0_13:
	.pragma "nounroll";
	ld.global.f64 	%fd130, [%rd49];
	sub.f64 	%fd131, %fd130, %fd1;
	ld.global.f64 	%fd132, [%rd50];
	fma.rn.f64 	%fd141, %fd131, %fd132, %fd141;
	add.s64 	%rd50, %rd50, 8;
	add.s64 	%rd49, %rd49, 8;
	add.s32 	%r31, %r31, 1;
	setp.ne.s32 	%p10, %r31, 0;
	@%p10 bra 	$L__BB0_13;
$L__BB0_14:
	cvta.to.global.u64 	%rd44, %rd16;
	mul.wide.u32 	%rd45, %r1, 8;
	add.s64 	%rd46, %rd44, %rd45;
	st.global.f64 	[%rd46], %fd141;
	bar.sync 	0;
$L__BB0_15:
	ret;

}


// ===== COMPILED SASS (sm_100) =====

	.target	sm_100

	.elftype	@"ET_EXEC"


//--------------------- .note.nv.tkinfo           --------------------------
	.section	.note.nv.tkinfo,"",@"SHT_NOTE"
	.sectionflags	@"SHF_NOTE_NV_TKINFO"
	.tkinfo
        /*0018*/ 	.word	0x00000002
        /*0030*/ 	.string	""
        /*0030*/ 	.string	"ptxas"
        /*0030*/ 	.string	"Cuda compilation tools, release 13.0, V13.0.88"
        /*0030*/ 	.string	"Build cuda_13.0.r13.0/compiler.36424714_0"
        /*0030*/ 	.string	"-arch sm_100 -m 64 "



//--------------------- .note.nv.cuinfo           --------------------------
	.section	.note.nv.cuinfo,"",@"SHT_NOTE"
	.sectionflags	@"SHF_NOTE_NV_CUINFO"
        /*0018*/ 	.short	0x0002
        /*001a*/ 	.short	0x0064
        /*001c*/ 	.short	0x0082
	.zero		2


//--------------------- .nv.info                  --------------------------
	.section	.nv.info,"",@"SHT_CUDA_INFO"
	.align	4


	//----- nvinfo : EIATTR_REGCOUNT
	.align		4
        /*0000*/ 	.byte	0x04, 0x2f
        /*0002*/ 	.short	(.L_1 - .L_0)
	.align		4
.L_0:
        /*0004*/ 	.word	index@(_Z5pddp1PdiiS_S_S_)
        /*0008*/ 	.word	0x00000020


	//----- nvinfo : EIATTR_FRAME_SIZE
	.align		4
.L_1:
        /*000c*/ 	.byte	0x04, 0x11
        /*000e*/ 	.short	(.L_3 - .L_2)
	.align		4
.L_2:
        /*0010*/ 	.word	index@(_Z5pddp1PdiiS_S_S_)
        /*0014*/ 	.word	0x00000000


	//----- nvinfo : EIATTR_MIN_STACK_SIZE
	.align		4
.L_3:
        /*0018*/ 	.byte	0x04, 0x12
        /*001a*/ 	.short	(.L_5 - .L_4)
	.align		4
.L_4:
        /*001c*/ 	.word	index@(_Z5pddp1PdiiS_S_S_)
        /*0020*/ 	.word	0x00000000
.L_5:


//--------------------- .nv.compat                --------------------------
	.section	.nv.compat,"",@"SHT_CUDA_COMPAT_INFO"
	.align	4
        /*0000*/ 	.byte	0x02, 0x09, 0x00, 0x00, 0x02, 0x02, 0x01, 0x00, 0x02, 0x05, 0x05, 0x00, 0x03, 0x07, 0x01, 0x01
        /*0010*/ 	.byte	0x02, 0x03, 0x00, 0x00, 0x02, 0x06, 0x01, 0x00, 0x04, 0x0b, 0x08, 0x00, 0x01, 0x00, 0x00, 0x00
        /*0020*/ 	.byte	0x00, 0x00, 0x00, 0x00


//--------------------- .nv.info._Z5pddp1PdiiS_S_S_ --------------------------
	.section	.nv.info._Z5pddp1PdiiS_S_S_,"",@"SHT_CUDA_INFO"
	.sectionflags	@""
	.align	4


	//----- nvinfo : EIATTR_CUDA_API_VERSION
	.align		4
        /*0000*/ 	.byte	0x04, 0x37
        /*0002*/ 	.short	(.L_7 - .L_6)
.L_6:
        /*0004*/ 	.word	0x00000082


	//----- nvinfo : EIATTR_KPARAM_INFO
	.align		4
.L_7:
        /*0008*/ 	.byte	0x04, 0x17
        /*000a*/ 	.short	(.L_9 - .L_8)
.L_8:
        /*000c*/ 	.word	0x00000000
        /*0010*/ 	.short	0x0005
        /*0012*/ 	.short	0x0020
        /*0014*/ 	.byte	0x00, 0xf5, 0x21, 0x00


	//----- nvinfo : EIATTR_KPARAM_INFO
	.align		4
.L_9:
        /*0018*/ 	.byte	0x04, 0x17
        /*001a*/ 	.short	(.L_11 - .L_10)
.L_10:
        /*001c*/ 	.word	0x00000000
        /*0020*/ 	.short	0x0004
        /*0022*/ 	.short	0x0018
        /*0024*/ 	.byte	0x00, 0xf5, 0x21, 0x00


	//----- nvinfo : EIATTR_KPARAM_INFO
	.align		4
.L_11:
        /*0028*/ 	.byte	0x04, 0x17
        /*002a*/ 	.short	(.L_13 - .L_12)
.L_12:
        /*002c*/ 	.word	0x00000000
        /*0030*/ 	.short	0x0003
        /*0032*/ 	.short	0x0010
        /*0034*/ 	.byte	0x00, 0xf5, 0x21, 0x00


	//----- nvinfo : EIATTR_KPARAM_INFO
	.align		4
.L_13:
        /*0038*/ 	.byte	0x04, 0x17
        /*003a*/ 	.short	(.L_15 - .L_14)
.L_14:
        /*003c*/ 	.word	0x00000000
        /*0040*/ 	.short	0x0002
        /*0042*/ 	.short	0x000c
        /*0044*/ 	.byte	0x00, 0xf0, 0x11, 0x00


	//----- nvinfo : EIATTR_KPARAM_INFO
	.align		4
.L_15:
        /*0048*/ 	.byte	0x04, 0x17
        /*004a*/ 	.short	(.L_17 - .L_16)
.L_16:
        /*004c*/ 	.word	0x00000000
        /*0050*/ 	.short	0x0001
        /*0052*/ 	.short	0x0008
        /*0054*/ 	.byte	0x00, 0xf0, 0x11, 0x00


	//----- nvinfo : EIATTR_KPARAM_INFO
	.align		4
.L_17:
        /*0058*/ 	.byte	0x04, 0x17
        /*005a*/ 	.short	(.L_19 - .L_18)
.L_18:
        /*005c*/ 	.word	0x00000000
        /*0060*/ 	.short	0x0000
        /*0062*/ 	.short	0x0000
        /*0064*/ 	.byte	0x00, 0xf5, 0x21, 0x00


	//----- nvinfo : EIATTR_SPARSE_MMA_MASK
	.align		4
.L_19:
        /*0068*/ 	.byte	0x03, 0x50
        /*006a*/ 	.short	0x0000


	//----- nvinfo : EIATTR_MAXREG_COUNT
	.align		4
        /*006c*/ 	.byte	0x03, 0x1b
        /*006e*/ 	.short	0x00ff


	//----- nvinfo : EIATTR_NUM_BARRIERS
	.align		4
        /*0070*/ 	.byte	0x02, 0x4c
        /*0072*/ 	.byte	0x01
	.zero		1


	//----- nvinfo : EIATTR_MERCURY_ISA_VERSION
	.align		4
        /*0074*/ 	.byte	0x03, 0x5f
        /*0076*/ 	.short	0x0101


	//----- nvinfo : EIATTR_VRC_CTA_INIT_COUNT
	.align		4
        /*0078*/ 	.byte	0x02, 0x4a
	.zero		1
	.zero		1


	//----- nvinfo : EIATTR_EXIT_INSTR_OFFSETS
	.align		4
        /*007c*/ 	.byte	0x04, 0x1c
        /*007e*/ 	.short	(.L_21 - .L_20)


	//   ....[0]....
.L_20:
        /*0080*/ 	.word	0x00000070


	//   ....[1]....
        /*0084*/ 	.word	0x00000d80


	//----- nvinfo : EIATTR_CBANK_PARAM_SIZE
	.align		4
.L_21:
        /*0088*/ 	.byte	0x03, 0x19
        /*008a*/ 	.short	0x0028


	//----- nvinfo : EIATTR_PARAM_CBANK
	.align		4
        /*008c*/ 	.byte	0x04, 0x0a
        /*008e*/ 	.short	(.L_23 - .L_22)
	.align		4
.L_22:
        /*0090*/ 	.word	index@(.nv.constant0._Z5pddp1PdiiS_S_S_)
        /*0094*/ 	.short	0x0380
        /*0096*/ 	.short	0x0028


	//----- nvinfo : EIATTR_SW_WAR
	.align		4
.L_23:
        /*0098*/ 	.byte	0x04, 0x36
        /*009a*/ 	.short	(.L_25 - .L_24)
.L_24:
        /*009c*/ 	.word	0x00000008
.L_25:


//--------------------- .nv.callgraph             --------------------------
	.section	.nv.callgraph,"",@"SHT_CUDA_CALLGRAPH"
	.align	4
	.sectionentsize	8
	.align		4
        /*0000*/ 	.word	0x00000000
	.align		4
        /*0004*/ 	.word	0xffffffff
	.align		4
        /*0008*/ 	.word	0x00000000
	.align		4
        /*000c*/ 	.word	0xfffffffe
	.align		4
        /*0010*/ 	.word	0x00000000
	.align		4
        /*0014*/ 	.word	0xfffffffd
	.align		4
        /*0018*/ 	.word	0x00000000
	.align		4
        /*001c*/ 	.word	0xfffffffc


//--------------------- .text._Z5pddp1PdiiS_S_S_  --------------------------
	.section	.text._Z5pddp1PdiiS_S_S_,"ax",@progbits
	.align	128
        .global         _Z5pddp1PdiiS_S_S_
        .type           _Z5pddp1PdiiS_S_S_,@function
        .size           _Z5pddp1PdiiS_S_S_,(.L_x_7 - _Z5pddp1PdiiS_S_S_)
        .other          _Z5pddp1PdiiS_S_S_,@"STO_CUDA_ENTRY STV_DEFAULT"
_Z5pddp1PdiiS_S_S_:
.text._Z5pddp1PdiiS_S_S_:
[----:B------:R-:W-:Y:S01]  /*0000*/  LDC R1, c[0x0][0x37c] ;  /* 0x0000df00ff017b82 */ /* 0x000fe20000000800 */
[----:B------:R-:W0:Y:S07]  /*0010*/  S2R R3, SR_TID.Y ;  /* 0x0000000000037919 */ /* 0x000e2e0000002200 */
[----:B------:R-:W0:Y:S01]  /*0020*/  S2UR UR4, SR_CTAID.Y ;  /* 0x00000000000479c3 */ /* 0x000e220000002600 */
[----:B------:R-:W1:Y:S07]  /*0030*/  LDCU UR5, c[0x0][0x38c] ;  /* 0x00007180ff0577ac */ /* 0x000e6e0008000800 */
[----:B------:R-:W0:Y:S02]  /*0040*/  LDC R0, c[0x0][0x364] ;  /* 0x0000d900ff007b82 */ /* 0x000e240000000800 */
[----:B0-----:R-:W-:-:S05]  /*0050*/  IMAD R0, R0, UR4, R3 ;  /* 0x0000000400007c24 */ /* 0x001fca000f8e0203 */
[----:B-1----:R-:W-:-:S13]  /*0060*/  ISETP.GE.AND P0, PT, R0, UR5, PT ;  /* 0x0000000500007c0c */ /* 0x002fda000bf06270 */
[----:B------:R-:W-:Y:S05]  /*0070*/  @P0 EXIT ;  /* 0x000000000000094d */ /* 0x000fea0003800000 */
[----:B------:R-:W0:Y:S01]  /*0080*/  LDCU UR6, c[0x0][0x388] ;  /* 0x00007100ff0677ac */ /* 0x000e220008000800 */
[----:B------:R-:W-:Y:S01]  /*0090*/  CS2R R10, SRZ ;  /* 0x00000000000a7805 */ /* 0x000fe2000001ff00 */
[----:B------:R-:W1:Y:S01]  /*00a0*/  LDCU.64 UR10, c[0x0][0x358] ;  /* 0x00006b00ff0a77ac */ /* 0x000e620008000a00 */
[----:B0-----:R-:W-:-:S09]  /*00b0*/  UISETP.GE.AND UP0, UPT, UR6, 0x1, UPT ;  /* 0x000000010600788c */ /* 0x001fd2000bf06270 */
[----:B-1----:R-:W-:Y:S05]  /*00c0*/  BRA.U !UP0, `(.L_x_0) ;  /* 0x0000000d081c7547 */ /* 0x002fea000b800000 */
[----:B------:R-:W0:Y:S02]  /*00d0*/  LDC.64 R4, c[0x0][0x390] ;  /* 0x0000e400ff047b82 */ /* 0x000e240000000a00 */
[----:B0-----:R-:W-:-:S06]  /*00e0*/  IMAD.WIDE.U32 R4, R0, 0x8, R4 ;  /* 0x0000000800047825 */ /* 0x001fcc00078e0004 */
[----:B------:R-:W5:Y:S01]  /*00f0*/  LDG.E.64 R4, desc[UR10][R4.64] ;  /* 0x0000000a04047981 */ /* 0x000f62000c1e1b00 */
[----:B------:R-:W-:Y:S02]  /*0100*/  UISETP.GE.U32.AND UP1, UPT, UR6, 0x10, UPT ;  /* 0x000000100600788c */ /* 0x000fe4000bf26070 */
[----:B------:R-:W-:Y:S01]  /*0110*/  IMAD R16, R0, UR6, RZ ;  /* 0x0000000600107c24 */ /* 0x000fe2000f8e02ff */
[----:B------:R-:W-:Y:S01]  /*0120*/  ULOP3.LUT UR7, UR6, 0xf, URZ, 0xc0, !UPT ;  /* 0x0000000f06077892 */ /* 0x000fe2000f8ec0ff */
[----:B------:R-:W-:Y:S01]  /*0130*/  IMAD.MOV.U32 R17, RZ, RZ, RZ ;  /* 0x000000ffff117224 */ /* 0x000fe200078e00ff */
[----:B------:R-:W-:Y:S02]  /*0140*/  CS2R R10, SRZ ;  /* 0x00000000000a7805 */ /* 0x000fe4000001ff00 */
[----:B------:R-:W-:Y:S02]  /*0150*/  UISETP.NE.AND UP0, UPT, UR7, URZ, UPT ;  /* 0x000000ff0700728c */ /* 0x000fe4000bf05270 */
[----:B------:R-:W-:Y:S09]  /*0160*/  BRA.U !UP1, `(.L_x_1) ;  /* 0x0000000509547547 */ /* 0x000ff2000b800000 */
[----:B------:R-:W0:Y:S01]  /*0170*/  LDC.64 R2, c[0x0][0x380] ;  /* 0x0000e000ff027b82 */ /* 0x000e220000000a00 */
[----:B------:R-:W1:Y:S01]  /*0180*/  LDCU.64 UR4, c[0x0][0x398] ;  /* 0x00007300ff0477ac */ /* 0x000e620008000a00 */
[----:B------:R-:W-:Y:S01]  /*0190*/  CS2R R10, SRZ ;  /* 0x00000000000a7805 */ /* 0x000fe2000001ff00 */
[----:B------:R-:W-:-:S04]  /*01a0*/  ULOP3.LUT UR8, UR6, 0x7ffffff0, URZ, 0xc0, !UPT ;  /* 0x7ffffff006087892 */ /* 0x000fc8000f8ec0ff */
[----:B------:R-:W-:Y:S02]  /*01b0*/  UIADD3 UR9, UPT, UPT, -UR8, URZ, URZ ;  /* 0x000000ff08097290 */ /* 0x000fe4000fffe1ff */
[----:B------:R-:W-:Y:S01]  /*01c0*/  MOV R17, UR8 ;  /* 0x0000000800117c02 */ /* 0x000fe20008000f00 */
[----:B-1----:R-:W-:-:S04]  /*01d0*/  UIADD3 UR4, UP1, UPT, UR4, 0x40, URZ ;  /* 0x0000004004047890 */ /* 0x002fc8000ff3e0ff */
[----:B------:R-:W-:Y:S01]  /*01e0*/  UIADD3.X UR5, UPT, UPT, URZ, UR5, URZ, UP1, !UPT ;  /* 0x00000005ff057290 */ /* 0x000fe20008ffe4ff */
[----:B0-----:R-:W-:-:S04]  /*01f0*/  IMAD.WIDE.U32 R2, R16, 0x8, R2 ;  /* 0x0000000810027825 */ /* 0x001fc800078e0002 */
[----:B------:R-:W-:Y:S01]  /*0200*/  IMAD.U32 R12, RZ, RZ, UR4 ;  /* 0x00000004ff0c7e24 */ /* 0x000fe2000f8e00ff */
[----:B------:R-:W-:Y:S02]  /*0210*/  IADD3 R2, P0, PT, R2, 0x40, RZ ;  /* 0x0000004002027810 */ /* 0x000fe40007f1e0ff */
[----:B------:R-:W-:-:S03]  /*0220*/  MOV R7, UR5 ;  /* 0x0000000500077c02 */ /* 0x000fc60008000f00 */
[----:B------:R-:W-:-:S08]  /*0230*/  IMAD.X R3, RZ, RZ, R3, P0 ;  /* 0x000000ffff037224 */ /* 0x000fd000000e0603 */
.L_x_2:
[----:B------:R-:W2:Y:S01]  /*0240*/  LDG.E.64 R8, desc[UR10][R2.64+-0x40] ;  /* 0xffffc00a02087981 */ /* 0x000ea2000c1e1b00 */
[----:B------:R-:W-:-:S03]  /*0250*/  IMAD.MOV.U32 R6, RZ, RZ, R12 ;  /* 0x000000ffff067224 */ /* 0x000fc600078e000c */
[----:B------:R-:W3:Y:S04]  /*0260*/  LDG.E.64 R12, desc[UR10][R2.64+-0x38] ;  /* 0xffffc80a020c7981 */ /* 0x000ee8000c1e1b00 */
[----:B------:R-:W4:Y:S04]  /*0270*/  LDG.E.64 R22, desc[UR10][R6.64+-0x40] ;  /* 0xffffc00a06167981 */ /* 0x000f28000c1e1b00 */
[----:B------:R-:W3:Y:S04]  /*0280*/  LDG.E.64 R14, desc[UR10][R6.64+-0x38] ;  /* 0xffffc80a060e7981 */ /* 0x000ee8000c1e1b00 */
[----:B------:R-:W3:Y:S04]  /*0290*/  LDG.E.64 R18, desc[UR10][R2.64+-0x30] ;  /* 0xffffd00a02127981 */ /* 0x000ee8000c1e1b00 */
[----:B------:R-:W3:Y:S01]  /*02a0*/  LDG.E.64 R20, desc[UR10][R6.64+-0x30] ;  /* 0xffffd00a06147981 */ /* 0x000ee2000c1e1b00 */
[----:B--2--5:R-:W-:-:S03]  /*02b0*/  DADD R24, -R4, R8 ;  /* 0x0000000004187229 */ /* 0x024fc60000000108 */
[----:B------:R-:W2:Y:S05]  /*02c0*/  LDG.E.64 R8, desc[UR10][R2.64+-0x28] ;  /* 0xffffd80a02087981 */ /* 0x000eaa000c1e1b00 */
[----:B----4-:R-:W-:Y:S01]  /*02d0*/  DFMA R22, R24, R22, R10 ;  /* 0x000000161816722b */ /* 0x010fe2000000000a */
[----:B------:R-:W4:Y:S01]  /*02e0*/  LDG.E.64 R10, desc[UR10][R6.64+-0x28] ;  /* 0xffffd80a060a7981 */ /* 0x000f22000c1e1b00 */
[----:B---3--:R-:W-:-:S03]  /*02f0*/  DADD R24, -R4, R12 ;  /* 0x0000000004187229 */ /* 0x008fc6000000010c */
[----:B------:R-:W3:Y:S05]  /*0300*/  LDG.E.64 R12, desc[UR10][R2.64+-0x20] ;  /* 0xffffe00a020c7981 */ /* 0x000eea000c1e1b00 */
[----:B------:R-:W-:Y:S01]  /*0310*/  DFMA R22, R24, R14, R22 ;  /* 0x0000000e1816722b */ /* 0x000fe20000000016 */
[----:B------:R-:W3:Y:S01]  /*0320*/  LDG.E.64 R14, desc[UR10][R6.64+-0x20] ;  /* 0xffffe00a060e7981 */ /* 0x000ee2000c1e1b00 */
[----:B------:R-:W-:-:S03]  /*0330*/  DADD R24, -R4, R18 ;  /* 0x0000000004187229 */ /* 0x000fc60000000112 */
[----:B------:R-:W3:Y:S05]  /*0340*/  LDG.E.64 R18, desc[UR10][R2.64+-0x18] ;  /* 0xffffe80a02127981 */ /* 0x000eea000c1e1b00 */
[----:B------:R-:W-:Y:S01]  /*0350*/  DFMA R22, R24, R20, R22 ;  /* 0x000000141816722b */ /* 0x000fe20000000016 */
[----:B------:R-:W3:Y:S01]  /*0360*/  LDG.E.64 R20, desc[UR10][R6.64+-0x18] ;  /* 0xffffe80a06147981 */ /* 0x000ee2000c1e1b00 */
[----:B--2---:R-:W-:-:S03]  /*0370*/  DADD R24, -R4, R8 ;  /* 0x0000000004187229 */ /* 0x004fc60000000108 */
        /* <DEDUP_REMOVED lines=34> */
[----:B------:R0:W3:Y:S01]  /*05a0*/  LDG.E.64 R20, desc[UR10][R2.64+0x38] ;  /* 0x0000380a02147981 */ /* 0x0000e2000c1e1b00 */
[----:B--2---:R-:W-:-:S03]  /*05b0*/  DADD R24, -R4, R8 ;  /* 0x0000000004187229 */ /* 0x004fc60000000108 */
[----:B------:R-:W2:Y:S05]  /*05c0*/  LDG.E.64 R8, desc[UR10][R6.64+0x30] ;  /* 0x0000300a06087981 */ /* 0x000eaa000c1e1b00 */
[----:B----4-:R-:W-:Y:S01]  /*05d0*/  DFMA R22, R24, R10, R22 ;  /* 0x0000000a1816722b */ /* 0x010fe20000000016 */
[----:B------:R-:W4:Y:S01]  /*05e0*/  LDG.E.64 R10, desc[UR10][R6.64+0x38] ;  /* 0x0000380a060a7981 */ /* 0x000f22000c1e1b00 */
[C---:B---3--:R-:W-:Y:S01]  /*05f0*/  DADD R12, -R4.reuse, R12 ;  /* 0x00000000040c7229 */ /* 0x048fe2000000010c */
[----:B------:R-:W-:Y:S01]  /*0600*/  UIADD3 UR9, UPT, UPT, UR9, 0x10, URZ ;  /* 0x0000001009097890 */ /* 0x000fe2000fffe0ff */
[----:B------:R-:W-:-:S06]  /*0610*/  DADD R14, -R4, R14 ;  /* 0x00000000040e7229 */ /* 0x000fcc000000010e */
[----:B------:R-:W-:Y:S01]  /*0620*/  DFMA R12, R12, R18, R22 ;  /* 0x000000120c0c722b */ /* 0x000fe20000000016 */
[----:B------:R-:W-:Y:S01]  /*0630*/  UISETP.NE.AND UP1, UPT, UR9, URZ, UPT ;  /* 0x000000ff0900728c */ /* 0x000fe2000bf25270 */
[----:B0-----:R-:W-:Y:S01]  /*0640*/  IADD3 R2, P0, PT, R2, 0x80, RZ ;  /* 0x0000008002027810 */ /* 0x001fe20007f1e0ff */
[----:B------:R-:W-:-:S03]  /*0650*/  DADD R20, -R4, R20 ;  /* 0x0000000004147229 */ /* 0x000fc60000000114 */
[----:B------:R-:W-:Y:S02]  /*0660*/  IADD3.X R3, PT, PT, RZ, R3, RZ, P0, !PT ;  /* 0x00000003ff037210 */ /* 0x000fe400007fe4ff */
[----:B--2---:R-:W-:Y:S01]  /*0670*/  DFMA R8, R14, R8, R12 ;  /* 0x000000080e08722b */ /* 0x004fe2000000000c */
[----:B------:R-:W-:-:S07]  /*0680*/  IADD3 R12, P1, PT, R6, 0x80, RZ ;  /* 0x00000080060c7810 */ /* 0x000fce0007f3e0ff */
[----:B----4-:R-:W-:Y:S01]  /*0690*/  DFMA R10, R20, R10, R8 ;  /* 0x0000000a140a722b */ /* 0x010fe20000000008 */
[----:B------:R-:W-:Y:S01]  /*06a0*/  IMAD.X R7, RZ, RZ, R7, P1 ;  /* 0x000000ffff077224 */ /* 0x000fe200008e0607 */
[----:B------:R-:W-:Y:S09]  /*06b0*/  BRA.U UP1, `(.L_x_2) ;  /* 0xfffffff901e07547 */ /* 0x000ff2000b83ffff */
.L_x_1:
[----:B------:R-:W-:Y:S05]  /*06c0*/  BRA.U !UP0, `(.L_x_0) ;  /* 0x00000005089c7547 */ /* 0x000fea000b800000 */
[----:B------:R-:W-:Y:S02]  /*06d0*/  UISETP.GE.U32.AND UP0, UPT, UR7, 0x8, UPT ;  /* 0x000000080700788c */ /* 0x000fe4000bf06070 */
[----:B------:R-:W-:-:S04]  /*06e0*/  ULOP3.LUT UR5, UR6, 0x7, URZ, 0xc0, !UPT ;  /* 0x0000000706057892 */ /* 0x000fc8000f8ec0ff */
[----:B------:R-:W-:-:S03]  /*06f0*/  UISETP.NE.AND UP1, UPT, UR5, URZ, UPT ;  /* 0x000000ff0500728c */ /* 0x000fc6000bf25270 */
[----:B------:R-:W-:Y:S08]  /*0700*/  BRA.U !UP0, `(.L_x_3) ;  /* 0x0000000108ac7547 */ /* 0x000ff0000b800000 */
[----:B------:R-:W0:Y:S01]  /*0710*/  LDC.64 R12, c[0x0][0x380] ;  /* 0x0000e000ff0c7b82 */ /* 0x000e220000000a00 */
[----:B------:R-:W-:Y:S01]  /*0720*/  IADD3 R7, PT, PT, R16, R17, RZ ;  /* 0x0000001110077210 */ /* 0x000fe20007ffe0ff */
[----:B------:R-:W1:Y:S06]  /*0730*/  LDCU.64 UR8, c[0x0][0x380] ;  /* 0x00007000ff0877ac */ /* 0x000e6c0008000a00 */
[----:B------:R-:W2:Y:S01]  /*0740*/  LDC.64 R2, c[0x0][0x398] ;  /* 0x0000e600ff027b82 */ /* 0x000ea20000000a00 */
[----:B0-----:R-:W-:-:S06]  /*0750*/  IMAD.WIDE.U32 R12, R7, 0x8, R12 ;  /* 0x00000008070c7825 */ /* 0x001fcc00078e000c */
[----:B------:R-:W3:Y:S01]  /*0760*/  LDG.E.64 R12, desc[UR10][R12.64] ;  /* 0x0000000a0c0c7981 */ /* 0x000ee2000c1e1b00 */
[----:B--2---:R-:W-:-:S05]  /*0770*/  IMAD.WIDE.U32 R2, R17, 0x8, R2 ;  /* 0x0000000811027825 */ /* 0x004fca00078e0002 */
[----:B------:R-:W2:Y:S01]  /*0780*/  LDG.E.64 R22, desc[UR10][R2.64] ;  /* 0x0000000a02167981 */ /* 0x000ea2000c1e1b00 */
[----:B------:R-:W-:-:S03]  /*0790*/  IADD3 R7, P0, PT, R16, R17, RZ ;  /* 0x0000001110077210 */ /* 0x000fc60007f1e0ff */
[----:B------:R-:W4:Y:S02]  /*07a0*/  LDG.E.64 R18, desc[UR10][R2.64+0x8] ;  /* 0x0000080a02127981 */ /* 0x000f24000c1e1b00 */
[----:B------:R-:W-:Y:S01]  /*07b0*/  IMAD.X R8, RZ, RZ, RZ, P0 ;  /* 0x000000ffff087224 */ /* 0x000fe200000e06ff */
[C---:B-1----:R-:W-:Y:S01]  /*07c0*/  LEA R6, P0, R7.reuse, UR8, 0x3 ;  /* 0x0000000807067c11 */ /* 0x042fe2000f8018ff */
[----:B------:R-:W4:Y:S03]  /*07d0*/  LDG.E.64 R26, desc[UR10][R2.64+0x38] ;  /* 0x0000380a021a7981 */ /* 0x000f26000c1e1b00 */
[----:B------:R-:W-:Y:S02]  /*07e0*/  LEA.HI.X R7, R7, UR9, R8, 0x3, P0 ;  /* 0x0000000907077c11 */ /* 0x000fe400080f1c08 */
[----:B------:R-:W4:Y:S04]  /*07f0*/  LDG.E.64 R8, desc[UR10][R2.64+0x10] ;  /* 0x0000100a02087981 */ /* 0x000f28000c1e1b00 */
[----:B------:R-:W4:Y:S04]  /*0800*/  LDG.E.64 R14, desc[UR10][R6.64+0x8] ;  /* 0x0000080a060e7981 */ /* 0x000f28000c1e1b00 */
[----:B------:R-:W4:Y:S01]  /*0810*/  LDG.E.64 R20, desc[UR10][R6.64+0x10] ;  /* 0x0000100a06147981 */ /* 0x000f22000c1e1b00 */
[----:B---3-5:R-:W-:-:S03]  /*0820*/  DADD R24, -R4, R12 ;  /* 0x0000000004187229 */ /* 0x028fc6000000010c */
[----:B------:R-:W3:Y:S05]  /*0830*/  LDG.E.64 R12, desc[UR10][R6.64+0x18] ;  /* 0x0000180a060c7981 */ /* 0x000eea000c1e1b00 */
[----:B--2---:R-:W-:Y:S01]  /*0840*/  DFMA R22, R24, R22, R10 ;  /* 0x000000161816722b */ /* 0x004fe2000000000a */
[----:B------:R-:W2:Y:S01]  /*0850*/  LDG.E.64 R10, desc[UR10][R2.64+0x18] ;  /* 0x0000180a020a7981 */ /* 0x000ea2000c1e1b00 */
[----:B----4-:R-:W-:-:S03]  /*0860*/  DADD R24, -R4, R14 ;  /* 0x0000000004187229 */ /* 0x010fc6000000010e */
[----:B------:R-:W4:Y:S05]  /*0870*/  LDG.E.64 R14, desc[UR10][R6.64+0x20] ;  /* 0x0000200a060e7981 */ /* 0x000f2a000c1e1b00 */
[----:B------:R-:W-:Y:S02]  /*0880*/  DFMA R22, R24, R18, R22 ;  /* 0x000000121816722b */ /* 0x000fe40000000016 */
[----:B------:R-:W-:Y:S01]  /*0890*/  DADD R24, -R4, R20 ;  /* 0x0000000004187229 */ /* 0x000fe20000000114 */
[----:B------:R-:W4:Y:S04]  /*08a0*/  LDG.E.64 R18, desc[UR10][R2.64+0x20] ;  /* 0x0000200a02127981 */ /* 0x000f28000c1e1b00 */
[----:B------:R-:W4:Y:S03]  /*08b0*/  LDG.E.64 R20, desc[UR10][R6.64+0x28] ;  /* 0x0000280a06147981 */ /* 0x000f26000c1e1b00 */
[----:B------:R-:W-:Y:S01]  /*08c0*/  DFMA R22, R24, R8, R22 ;  /* 0x000000081816722b */ /* 0x000fe20000000016 */
[----:B------:R-:W4:Y:S01]  /*08d0*/  LDG.E.64 R8, desc[UR10][R6.64+0x30] ;  /* 0x0000300a06087981 */ /* 0x000f22000c1e1b00 */
[----:B---3--:R-:W-:-:S03]  /*08e0*/  DADD R24, -R4, R12 ;  /* 0x0000000004187229 */ /* 0x008fc6000000010c */
[----:B------:R-:W3:Y:S05]  /*08f0*/  LDG.E.64 R12, desc[UR10][R2.64+0x28] ;  /* 0x0000280a020c7981 */ /* 0x000eea000c1e1b00 */
[----:B--2---:R-:W-:Y:S01]  /*0900*/  DFMA R10, R24, R10, R22 ;  /* 0x0000000a180a722b */ /* 0x004fe20000000016 */
[----:B------:R-:W2:Y:S04]  /*0910*/  LDG.E.64 R22, desc[UR10][R6.64+0x38] ;  /* 0x0000380a06167981 */ /* 0x000ea8000c1e1b00 */
[----:B------:R-:W2:Y:S01]  /*0920*/  LDG.E.64 R24, desc[UR10][R2.64+0x30] ;  /* 0x0000300a02187981 */ /* 0x000ea2000c1e1b00 */
[----:B----4-:R-:W-:-:S08]  /*0930*/  DADD R14, -R4, R14 ;  /* 0x00000000040e7229 */ /* 0x010fd0000000010e */
[----:B------:R-:W-:Y:S02]  /*0940*/  DFMA R10, R14, R18, R10 ;  /* 0x000000120e0a722b */ /* 0x000fe4000000000a */
[C---:B------:R-:W-:Y:S02]  /*0950*/  DADD R20, -R4.reuse, R20 ;  /* 0x0000000004147229 */ /* 0x040fe40000000114 */
[----:B------:R-:W-:Y:S01]  /*0960*/  DADD R8, -R4, R8 ;  /* 0x0000000004087229 */ /* 0x000fe20000000108 */
[----:B------:R-:W-:-:S05]  /*0970*/  IADD3 R17, PT, PT, R17, 0x8, RZ ;  /* 0x0000000811117810 */ /* 0x000fca0007ffe0ff */
[----:B---3--:R-:W-:Y:S02]  /*0980*/  DFMA R10, R20, R12, R10 ;  /* 0x0000000c140a722b */ /* 0x008fe4000000000a */
[----:B--2---:R-:W-:-:S06]  /*0990*/  DADD R22, -R4, R22 ;  /* 0x0000000004167229 */ /* 0x004fcc0000000116 */
[----:B------:R-:W-:-:S08]  /*09a0*/  DFMA R10, R8, R24, R10 ;  /* 0x00000018080a722b */ /* 0x000fd0000000000a */
[----:B------:R-:W-:-:S11]  /*09b0*/  DFMA R10, R22, R26, R10 ;  /* 0x0000001a160a722b */ /* 0x000fd6000000000a */
.L_x_3:
[----:B------:R-:W-:Y:S05]  /*09c0*/  BRA.U !UP1, `(.L_x_0) ;  /* 0x0000000109dc7547 */ /* 0x000fea000b800000 */
[----:B------:R-:W-:Y:S02]  /*09d0*/  UISETP.GE.U32.AND UP0, UPT, UR5, 0x4, UPT ;  /* 0x000000040500788c */ /* 0x000fe4000bf06070 */
[----:B------:R-:W-:-:S04]  /*09e0*/  ULOP3.LUT UR4, UR6, 0x3, URZ, 0xc0, !UPT ;  /* 0x0000000306047892 */ /* 0x000fc8000f8ec0ff */
[----:B------:R-:W-:-:S03]  /*09f0*/  UISETP.NE.AND UP1, UPT, UR4, URZ, UPT ;  /* 0x000000ff0400728c */ /* 0x000fc6000bf25270 */
[----:B------:R-:W-:Y:S08]  /*0a00*/  BRA.U !UP0, `(.L_x_4) ;  /* 0x00000001086c7547 */ /* 0x000ff0000b800000 */
[----:B------:R-:W0:Y:S01]  /*0a10*/  LDC.64 R2, c[0x0][0x380] ;  /* 0x0000e000ff027b82 */ /* 0x000e220000000a00 */
[----:B------:R-:W1:Y:S01]  /*0a20*/  LDCU.64 UR6, c[0x0][0x380] ;  /* 0x00007000ff0677ac */ /* 0x000e620008000a00 */
[C---:B------:R-:W-:Y:S01]  /*0a30*/  IMAD.IADD R7, R16.reuse, 0x1, R17 ;  /* 0x0000000110077824 */ /* 0x040fe200078e0211 */
[----:B------:R-:W-:-:S05]  /*0a40*/  IADD3 R6, P0, PT, R16, R17, RZ ;  /* 0x0000001110067210 */ /* 0x000fca0007f1e0ff */
[----:B------:R-:W2:Y:S01]  /*0a50*/  LDC.64 R26, c[0x0][0x398] ;  /* 0x0000e600ff1a7b82 */ /* 0x000ea20000000a00 */
[----:B0-----:R-:W-:Y:S01]  /*0a60*/  IMAD.WIDE.U32 R2, R7, 0x8, R2 ;  /* 0x0000000807027825 */ /* 0x001fe200078e0002 */
[----:B------:R-:W-:Y:S02]  /*0a70*/  IADD3.X R7, PT, PT, RZ, RZ, RZ, P0, !PT ;  /* 0x000000ffff077210 */ /* 0x000fe400007fe4ff */
[----:B-1----:R-:W-:-:S03]  /*0a80*/  LEA R24, P0, R6, UR6, 0x3 ;  /* 0x0000000606187c11 */ /* 0x002fc6000f8018ff */
[----:B------:R-:W3:Y:S01]  /*0a90*/  LDG.E.64 R2, desc[UR10][R2.64] ;  /* 0x0000000a02027981 */ /* 0x000ee2000c1e1b00 */
[----:B------:R-:W-:Y:S01]  /*0aa0*/  LEA.HI.X R25, R6, UR7, R7, 0x3, P0 ;  /* 0x0000000706197c11 */ /* 0x000fe200080f1c07 */
[----:B--2---:R-:W-:-:S04]  /*0ab0*/  IMAD.WIDE.U32 R26, R17, 0x8, R26 ;  /* 0x00000008111a7825 */ /* 0x004fc800078e001a */
[----:B------:R-:W2:Y:S04]  /*0ac0*/  LDG.E.64 R8, desc[UR10][R24.64+0x8] ;  /* 0x0000080a18087981 */ /* 0x000ea8000c1e1b00 */
[----:B------:R-:W4:Y:S04]  /*0ad0*/  LDG.E.64 R6, desc[UR10][R26.64] ;  /* 0x0000000a1a067981 */ /* 0x000f28000c1e1b00 */
[----:B------:R-:W4:Y:S04]  /*0ae0*/  LDG.E.64 R12, desc[UR10][R26.64+0x8] ;  /* 0x0000080a1a0c7981 */ /* 0x000f28000c1e1b00 */
[----:B------:R-:W4:Y:S04]  /*0af0*/  LDG.E.64 R14, desc[UR10][R24.64+0x10] ;  /* 0x0000100a180e7981 */ /* 0x000f28000c1e1b00 */
[----:B------:R-:W4:Y:S04]  /*0b00*/  LDG.E.64 R18, desc[UR10][R24.64+0x18] ;  /* 0x0000180a18127981 */ /* 0x000f28000c1e1b00 */
[----:B------:R-:W4:Y:S04]  /*0b10*/  LDG.E.64 R20, desc[UR10][R26.64+0x10] ;  /* 0x0000100a1a147981 */ /* 0x000f28000c1e1b00 */
[----:B------:R-:W4:Y:S01]  /*0b20*/  LDG.E.64 R22, desc[UR10][R26.64+0x18] ;  /* 0x0000180a1a167981 */ /* 0x000f22000c1e1b00 */
[----:B------:R-:W-:Y:S01]  /*0b30*/  VIADD R17, R17, 0x4 ;  /* 0x0000000411117836 */ /* 0x000fe20000000000 */
[----:B---3-5:R-:W-:-:S02]  /*0b40*/  DADD R28, -R4, R2 ;  /* 0x00000000041c7229 */ /* 0x028fc40000000102 */
[----:B--2---:R-:W-:-:S06]  /*0b50*/  DADD R8, -R4, R8 ;  /* 0x0000000004087229 */ /* 0x004fcc0000000108 */
[----:B----4-:R-:W-:-:S08]  /*0b60*/  DFMA R6, R28, R6, R10 ;  /* 0x000000061c06722b */ /* 0x010fd0000000000a */
[----:B------:R-:W-:Y:S02]  /*0b70*/  DFMA R6, R8, R12, R6 ;  /* 0x0000000c0806722b */ /* 0x000fe40000000006 */
[C---:B------:R-:W-:Y:S02]  /*0b80*/  DADD R14, -R4.reuse, R14 ;  /* 0x00000000040e7229 */ /* 0x040fe4000000010e */
[----:B------:R-:W-:-:S06]  /*0b90*/  DADD R18, -R4, R18 ;  /* 0x0000000004127229 */ /* 0x000fcc0000000112 */
[----:B------:R-:W-:-:S08]  /*0ba0*/  DFMA R6, R14, R20, R6 ;  /* 0x000000140e06722b */ /* 0x000fd00000000006 */
[----:B------:R-:W-:-:S11]  /*0bb0*/  DFMA R10, R18, R22, R6 ;  /* 0x00000016120a722b */ /* 0x000fd60000000006 */
.L_x_4:
[----:B------:R-:W-:Y:S05]  /*0bc0*/  BRA.U !UP1, `(.L_x_0) ;  /* 0x00000001095c7547 */ /* 0x000fea000b800000 */
[----:B------:R-:W0:Y:S01]  /*0bd0*/  LDC.64 R2, c[0x0][0x398] ;  /* 0x0000e600ff027b82 */ /* 0x000e220000000a00 */
[----:B------:R-:W-:Y:S01]  /*0be0*/  IADD3 R9, PT, PT, R16, R17, RZ ;  /* 0x0000001110097210 */ /* 0x000fe20007ffe0ff */
[----:B------:R-:W-:-:S06]  /*0bf0*/  UIADD3 UR4, UPT, UPT, -UR4, URZ, URZ ;  /* 0x000000ff04047290 */ /* 0x000fcc000fffe1ff */
[----:B------:R-:W1:Y:S01]  /*0c00*/  LDC.64 R6, c[0x0][0x380] ;  /* 0x0000e000ff067b82 */ /* 0x000e620000000a00 */
[----:B0-----:R-:W-:-:S04]  /*0c10*/  IMAD.WIDE.U32 R2, R17, 0x8, R2 ;  /* 0x0000000811027825 */ /* 0x001fc800078e0002 */
[----:B------:R-:W-:Y:S01]  /*0c20*/  IMAD.MOV.U32 R12, RZ, RZ, R2 ;  /* 0x000000ffff0c7224 */ /* 0x000fe200078e0002 */
[----:B------:R-:W-:Y:S01]  /*0c30*/  MOV R13, R3 ;  /* 0x00000003000d7202 */ /* 0x000fe20000000f00 */
[----:B-1----:R-:W-:-:S04]  /*0c40*/  IMAD.WIDE.U32 R6, R9, 0x8, R6 ;  /* 0x0000000809067825 */ /* 0x002fc800078e0006 */
[----:B------:R-:W-:Y:S01]  /*0c50*/  IMAD.MOV.U32 R8, RZ, RZ, R6 ;  /* 0x000000ffff087224 */ /* 0x000fe200078e0006 */
[----:B------:R-:W-:-:S07]  /*0c60*/  MOV R9, R7 ;  /* 0x0000000700097202 */ /* 0x000fce0000000f00 */
.L_x_5:
[----:B------:R0:W2:Y:S01]  /*0c70*/  LDG.E.64 R2, desc[UR10][R8.64] ;  /* 0x0000000a08027981 */ /* 0x0000a2000c1e1b00 */
[----:B------:R-:W-:Y:S01]  /*0c80*/  IMAD.MOV.U32 R6, RZ, RZ, R12 ;  /* 0x000000ffff067224 */ /* 0x000fe200078e000c */
[----:B------:R-:W-:-:S06]  /*0c90*/  MOV R7, R13 ;  /* 0x0000000d00077202 */ /* 0x000fcc0000000f00 */
[----:B------:R-:W3:Y:S01]  /*0ca0*/  LDG.E.64 R6, desc[UR10][R6.64] ;  /* 0x0000000a06067981 */ /* 0x000ee2000c1e1b00 */
[----:B------:R-:W-:Y:S01]  /*0cb0*/  UIADD3 UR4, UPT, UPT, UR4, 0x1, URZ ;  /* 0x0000000104047890 */ /* 0x000fe2000fffe0ff */
[----:B------:R-:W-:Y:S02]  /*0cc0*/  IADD3 R12, P0, PT, R12, 0x8, RZ ;  /* 0x000000080c0c7810 */ /* 0x000fe40007f1e0ff */
[----:B0-----:R-:W-:Y:S01]  /*0cd0*/  IADD3 R8, P1, PT, R8, 0x8, RZ ;  /* 0x0000000808087810 */ /* 0x001fe20007f3e0ff */
[----:B------:R-:W-:Y:S02]  /*0ce0*/  UISETP.NE.AND UP0, UPT, UR4, URZ, UPT ;  /* 0x000000ff0400728c */ /* 0x000fe4000bf05270 */
[----:B------:R-:W-:Y:S01]  /*0cf0*/  IMAD.X R13, RZ, RZ, R13, P0 ;  /* 0x000000ffff0d7224 */ /* 0x000fe200000e060d */
[----:B------:R-:W-:Y:S01]  /*0d00*/  IADD3.X R9, PT, PT, RZ, R9, RZ, P1, !PT ;  /* 0x00000009ff097210 */ /* 0x000fe20000ffe4ff */
[----:B--2--5:R-:W-:-:S08]  /*0d10*/  DADD R2, -R4, R2 ;  /* 0x0000000004027229 */ /* 0x024fd00000000102 */
[----:B---3--:R-:W-:Y:S01]  /*0d20*/  DFMA R10, R2, R6, R10 ;  /* 0x00000006020a722b */ /* 0x008fe2000000000a */
[----:B------:R-:W-:Y:S10]  /*0d30*/  BRA.U UP0, `(.L_x_5) ;  /* 0xfffffffd00cc7547 */ /* 0x000ff4000b83ffff */
.L_x_0:
[----:B------:R-:W0:Y:S02]  /*0d40*/  LDC.64 R2, c[0x0][0x3a0] ;  /* 0x0000e800ff027b82 */ /* 0x000e240000000a00 */
[----:B0-----:R-:W-:-:S05]  /*0d50*/  IMAD.WIDE.U32 R2, R0, 0x8, R2 ;  /* 0x0000000800027825 */ /* 0x001fca00078e0002 */
[----:B------:R-:W-:Y:S01]  /*0d60*/  STG.E.64 desc[UR10][R2.64], R10 ;  /* 0x0000000a02007986 */ /* 0x000fe2000c101b0a */
[----:B------:R-:W-:Y:S06]  /*0d70*/  BAR.SYNC.DEFER_BLOCKING 0x0 ;  /* 0x0000000000007b1d */ /* 0x000fec0000010000 */
[----:B------:R-:W-:Y:S05]  /*0d80*/  EXIT ;  /* 0x000000000000794d */ /* 0x000fea0003800000 */
.L_x_6:
[----:B------:R-:W-:-:S00]  /*0d90*/  BRA `(.L_x_6) ;  /* 0xfffffffc00fc7947 */ /* 0x000fc0000383ffff */
[----:B------:R-:W-:-:S00]  /*0da0*/  NOP ;  /* 0x0000000000007918 */ /* 0x000fc00000000000 */
        /* <DEDUP_REMOVED lines=13> */
.L_x_7:


//--------------------- .nv.shared.reserved.0     --------------------------
	.section	.nv.shared.reserved.0,"aw",@nobits
	.weak		__nv_reservedSMEM_offset_0_alias
	.size		__nv_reservedSMEM_offset_0_alias, 0, 64
	.other		__nv_reservedSMEM_offset_0_alias,@"STO_CUDA_RESERVED_SHARED STV_DEFAULT"
__nv_reservedSMEM_offset_0_alias:
	.zero		0
	.zero		64


//--------------------- .nv.constant0._Z5pddp1PdiiS_S_S_ --------------------------
	.section	.nv.constant0._Z5pddp1PdiiS_S_S_,"a",@progbits
	.sectionflags	@""
	.align	4
.nv.constant0._Z5pddp1PdiiS_S_S_:
	.zero		936


//--------------------- SYMBOLS --------------------------

	.type		.nv.reservedSmem.offset0,@object
	.size		.nv.reservedSmem.offset0,0x4
